//
// Generated by NVIDIA NVVM Compiler
//
// Compiler Build ID: CL-36424714
// Cuda compilation tools, release 13.0, V13.0.88
// Based on NVVM 20.0.0
//

.version 9.0
.target sm_100
.address_size 64

	// .globl	_Z15create_k_matrixPdS_i

.visible .entry _Z15create_k_matrixPdS_i(
	.param .u64 .ptr .align 1 _Z15create_k_matrixPdS_i_param_0,
	.param .u64 .ptr .align 1 _Z15create_k_matrixPdS_i_param_1,
	.param .u32 _Z15create_k_matrixPdS_i_param_2
)
{
	.reg .b32 	%r<8>;
	.reg .b64 	%rd<9>;
	.reg .b64 	%fd<2>;

	ld.param.u64 	%rd1, [_Z15create_k_matrixPdS_i_param_0];
	ld.param.u64 	%rd2, [_Z15create_k_matrixPdS_i_param_1];
	ld.param.u32 	%r1, [_Z15create_k_matrixPdS_i_param_2];
	cvta.to.global.u64 	%rd3, %rd2;
	cvta.to.global.u64 	%rd4, %rd1;
	mov.u32 	%r2, %tid.y;
	mov.u32 	%r3, %tid.x;
	mul.lo.s32 	%r4, %r1, %r2;
	shl.b32 	%r5, %r4, 1;
	add.s32 	%r6, %r5, %r3;
	mul.wide.s32 	%rd5, %r6, 8;
	add.s64 	%rd6, %rd4, %rd5;
	ld.global.f64 	%fd1, [%rd6];
	add.s32 	%r7, %r4, %r3;
	mul.wide.s32 	%rd7, %r7, 8;
	add.s64 	%rd8, %rd3, %rd7;
	st.global.f64 	[%rd8], %fd1;
	ret;

}
	// .globl	_Z12create_S_invPdS_
.visible .entry _Z12create_S_invPdS_(
	.param .u64 .ptr .align 1 _Z12create_S_invPdS__param_0,
	.param .u64 .ptr .align 1 _Z12create_S_invPdS__param_1
)
{
	.reg .b32 	%r<2>;
	.reg .b64 	%rd<8>;
	.reg .b64 	%fd<3>;

	ld.param.u64 	%rd1, [_Z12create_S_invPdS__param_0];
	ld.param.u64 	%rd2, [_Z12create_S_invPdS__param_1];
	cvta.to.global.u64 	%rd3, %rd2;
	cvta.to.global.u64 	%rd4, %rd1;
	mov.u32 	%r1, %tid.x;
	mul.wide.u32 	%rd5, %r1, 8;
	add.s64 	%rd6, %rd4, %rd5;
	ld.global.f64 	%fd1, [%rd6];
	rcp.rn.f64 	%fd2, %fd1;
	add.s64 	%rd7, %rd3, %rd5;
	st.global.f64 	[%rd7], %fd2;
	ret;

}
	// .globl	_Z8subtractPdS_S_
.visible .entry _Z8subtractPdS_S_(
	.param .u64 .ptr .align 1 _Z8subtractPdS_S__param_0,
	.param .u64 .ptr .align 1 _Z8subtractPdS_S__param_1,
	.param .u64 .ptr .align 1 _Z8subtractPdS_S__param_2
)
{
	.reg .b32 	%r<2>;
	.reg .b64 	%rd<11>;
	.reg .b64 	%fd<4>;

	ld.param.u64 	%rd1, [_Z8subtractPdS_S__param_0];
	ld.param.u64 	%rd2, [_Z8subtractPdS_S__param_1];
	ld.param.u64 	%rd3, [_Z8subtractPdS_S__param_2];
	cvta.to.global.u64 	%rd4, %rd3;
	cvta.to.global.u64 	%rd5, %rd1;
	cvta.to.global.u64 	%rd6, %rd2;
	mov.u32 	%r1, %tid.x;
	mul.wide.u32 	%rd7, %r1, 8;
	add.s64 	%rd8, %rd6, %rd7;
	ld.global.f64 	%fd1, [%rd8];
	add.s64 	%rd9, %rd5, %rd7;
	ld.global.f64 	%fd2, [%rd9];
	sub.f64 	%fd3, %fd1, %fd2;
	add.s64 	%rd10, %rd4, %rd7;
	st.global.f64 	[%rd10], %fd3;
	ret;

}


// ===== COMPILED SASS (sm_100) =====

	.target	sm_100

	.elftype	@"ET_EXEC"


//--------------------- .note.nv.tkinfo           --------------------------
	.section	.note.nv.tkinfo,"",@"SHT_NOTE"
	.sectionflags	@"SHF_NOTE_NV_TKINFO"
	.tkinfo
        /*0018*/ 	.word	0x00000002
        /*0030*/ 	.string	""
        /*0030*/ 	.string	"ptxas"
        /*0030*/ 	.string	"Cuda compilation tools, release 13.0, V13.0.88"
        /*0030*/ 	.string	"Build cuda_13.0.r13.0/compiler.36424714_0"
        /*0030*/ 	.string	"-arch sm_100 -m 64 "



//--------------------- .note.nv.cuinfo           --------------------------
	.section	.note.nv.cuinfo,"",@"SHT_NOTE"
	.sectionflags	@"SHF_NOTE_NV_CUINFO"
        /*0018*/ 	.short	0x0002
        /*001a*/ 	.short	0x0064
        /*001c*/ 	.short	0x0082
	.zero		2


//--------------------- .nv.info                  --------------------------
	.section	.nv.info,"",@"SHT_CUDA_INFO"
	.align	4


	//----- nvinfo : EIATTR_REGCOUNT
	.align		4
        /*0000*/ 	.byte	0x04, 0x2f
        /*0002*/ 	.short	(.L_1 - .L_0)
	.align		4
.L_0:
        /*0004*/ 	.word	index@(_Z15create_k_matrixPdS_i)
        /*0008*/ 	.word	0x0000000a


	//----- nvinfo : EIATTR_FRAME_SIZE
	.align		4
.L_1:
        /*000c*/ 	.byte	0x04, 0x11
        /*000e*/ 	.short	(.L_3 - .L_2)
	.align		4
.L_2:
        /*0010*/ 	.word	index@(_Z15create_k_matrixPdS_i)
        /*0014*/ 	.word	0x00000000


	//----- nvinfo : EIATTR_REGCOUNT
	.align		4
.L_3:
        /*0018*/ 	.byte	0x04, 0x2f
        /*001a*/ 	.short	(.L_5 - .L_4)
	.align		4
.L_4:
        /*001c*/ 	.word	index@(_Z12create_S_invPdS_)
        /*0020*/ 	.word	0x0000000e


	//----- nvinfo : EIATTR_FRAME_SIZE
	.align		4
.L_5:
        /*0024*/ 	.byte	0x04, 0x11
        /*0026*/ 	.short	(.L_7 - .L_6)
	.align		4
.L_6:
        /*0028*/ 	.word	index@($__internal_0_$__cuda_sm20_dblrcp_rn_slowpath_v3)
        /*002c*/ 	.word	0x00000000


	//----- nvinfo : EIATTR_FRAME_SIZE
	.align		4
.L_7:
        /*0030*/ 	.byte	0x04, 0x11
        /*0032*/ 	.short	(.L_9 - .L_8)
	.align		4
.L_8:
        /*0034*/ 	.word	index@(_Z12create_S_invPdS_)
        /*0038*/ 	.word	0x00000000


	//----- nvinfo : EIATTR_REGCOUNT
	.align		4
.L_9:
        /*003c*/ 	.byte	0x04, 0x2f
        /*003e*/ 	.short	(.L_11 - .L_10)
	.align		4
.L_10:
        /*0040*/ 	.word	index@(_Z8subtractPdS_S_)
        /*0044*/ 	.word	0x0000000e


	//----- nvinfo : EIATTR_FRAME_SIZE
	.align		4
.L_11:
        /*0048*/ 	.byte	0x04, 0x11
        /*004a*/ 	.short	(.L_13 - .L_12)
	.align		4
.L_12:
        /*004c*/ 	.word	index@(_Z8subtractPdS_S_)
        /*0050*/ 	.word	0x00000000


	//----- nvinfo : EIATTR_MIN_STACK_SIZE
	.align		4
.L_13:
        /*0054*/ 	.byte	0x04, 0x12
        /*0056*/ 	.short	(.L_15 - .L_14)
	.align		4
.L_14:
        /*0058*/ 	.word	index@(_Z8subtractPdS_S_)
        /*005c*/ 	.word	0x00000000


	//----- nvinfo : EIATTR_MIN_STACK_SIZE
	.align		4
.L_15:
        /*0060*/ 	.byte	0x04, 0x12
        /*0062*/ 	.short	(.L_17 - .L_16)
	.align		4
.L_16:
        /*0064*/ 	.word	index@(_Z12create_S_invPdS_)
        /*0068*/ 	.word	0x00000000


	//----- nvinfo : EIATTR_MIN_STACK_SIZE
	.align		4
.L_17:
        /*006c*/ 	.byte	0x04, 0x12
        /*006e*/ 	.short	(.L_19 - .L_18)
	.align		4
.L_18:
        /*0070*/ 	.word	index@(_Z15create_k_matrixPdS_i)
        /*0074*/ 	.word	0x00000000
.L_19:


//--------------------- .nv.compat                --------------------------
	.section	.nv.compat,"",@"SHT_CUDA_COMPAT_INFO"
	.align	4
        /*0000*/ 	.byte	0x02, 0x09, 0x00, 0x00, 0x02, 0x02, 0x01, 0x00, 0x02, 0x05, 0x05, 0x00, 0x03, 0x07, 0x01, 0x01
        /*0010*/ 	.byte	0x02, 0x03, 0x00, 0x00, 0x02, 0x06, 0x01, 0x00, 0x04, 0x0b, 0x08, 0x00, 0x01, 0x00, 0x00, 0x00
        /*0020*/ 	.byte	0x00, 0x00, 0x00, 0x00


//--------------------- .nv.info._Z8subtractPdS_S_ --------------------------
	.section	.nv.info._Z8subtractPdS_S_,"",@"SHT_CUDA_INFO"
	.sectionflags	@""
	.align	4


	//----- nvinfo : EIATTR_CUDA_API_VERSION
	.align		4
        /*0000*/ 	.byte	0x04, 0x37
        /*0002*/ 	.short	(.L_21 - .L_20)
.L_20:
        /*0004*/ 	.word	0x00000082


	//----- nvinfo : EIATTR_KPARAM_INFO
	.align		4
.L_21:
        /*0008*/ 	.byte	0x04, 0x17
        /*000a*/ 	.short	(.L_23 - .L_22)
.L_22:
        /*000c*/ 	.word	0x00000000
        /*0010*/ 	.short	0x0002
        /*0012*/ 	.short	0x0010
        /*0014*/ 	.byte	0x00, 0xf5, 0x21, 0x00


	//----- nvinfo : EIATTR_KPARAM_INFO
	.align		4
.L_23:
        /*0018*/ 	.byte	0x04, 0x17
        /*001a*/ 	.short	(.L_25 - .L_24)
.L_24:
        /*001c*/ 	.word	0x00000000
        /*0020*/ 	.short	0x0001
        /*0022*/ 	.short	0x0008
        /*0024*/ 	.byte	0x00, 0xf5, 0x21, 0x00


	//----- nvinfo : EIATTR_KPARAM_INFO
	.align		4
.L_25:
        /*0028*/ 	.byte	0x04, 0x17
        /*002a*/ 	.short	(.L_27 - .L_26)
.L_26:
        /*002c*/ 	.word	0x00000000
        /*0030*/ 	.short	0x0000
        /*0032*/ 	.short	0x0000
        /*0034*/ 	.byte	0x00, 0xf5, 0x21, 0x00


	//----- nvinfo : EIATTR_SPARSE_MMA_MASK
	.align		4
.L_27:
        /*0038*/ 	.byte	0x03, 0x50
        /*003a*/ 	.short	0x0000


	//----- nvinfo : EIATTR_MAXREG_COUNT
	.align		4
        /*003c*/ 	.byte	0x03, 0x1b
        /*003e*/ 	.short	0x00ff


	//----- nvinfo : EIATTR_MERCURY_ISA_VERSION
	.align		4
        /*0040*/ 	.byte	0x03, 0x5f
        /*0042*/ 	.short	0x0101


	//----- nvinfo : EIATTR_VRC_CTA_INIT_COUNT
	.align		4
        /*0044*/ 	.byte	0x02, 0x4a
	.zero		1
	.zero		1


	//----- nvinfo : EIATTR_EXIT_INSTR_OFFSETS
	.align		4
        /*0048*/ 	.byte	0x04, 0x1c
        /*004a*/ 	.short	(.L_29 - .L_28)


	//   ....[0]....
.L_28:
        /*004c*/ 	.word	0x000000d0


	//----- nvinfo : EIATTR_CBANK_PARAM_SIZE
	.align		4
.L_29:
        /*0050*/ 	.byte	0x03, 0x19
        /*0052*/ 	.short	0x0018


	//----- nvinfo : EIATTR_PARAM_CBANK
	.align		4
        /*0054*/ 	.byte	0x04, 0x0a
        /*0056*/ 	.short	(.L_31 - .L_30)
	.align		4
.L_30:
        /*0058*/ 	.word	index@(.nv.constant0._Z8subtractPdS_S_)
        /*005c*/ 	.short	0x0380
        /*005e*/ 	.short	0x0018


	//----- nvinfo : EIATTR_SW_WAR
	.align		4
.L_31:
        /*0060*/ 	.byte	0x04, 0x36
        /*0062*/ 	.short	(.L_33 - .L_32)
.L_32:
        /*0064*/ 	.word	0x00000008
.L_33:


//--------------------- .nv.info._Z12create_S_invPdS_ --------------------------
	.section	.nv.info._Z12create_S_invPdS_,"",@"SHT_CUDA_INFO"
	.sectionflags	@""
	.align	4


	//----- nvinfo : EIATTR_CUDA_API_VERSION
	.align		4
        /*0000*/ 	.byte	0x04, 0x37
        /*0002*/ 	.short	(.L_35 - .L_34)
.L_34:
        /*0004*/ 	.word	0x00000082


	//----- nvinfo : EIATTR_KPARAM_INFO
	.align		4
.L_35:
        /*0008*/ 	.byte	0x04, 0x17
        /*000a*/ 	.short	(.L_37 - .L_36)
.L_36:
        /*000c*/ 	.word	0x00000000
        /*0010*/ 	.short	0x0001
        /*0012*/ 	.short	0x0008
        /*0014*/ 	.byte	0x00, 0xf5, 0x21, 0x00


	//----- nvinfo : EIATTR_KPARAM_INFO
	.align		4
.L_37:
        /*0018*/ 	.byte	0x04, 0x17
        /*001a*/ 	.short	(.L_39 - .L_38)
.L_38:
        /*001c*/ 	.word	0x00000000
        /*0020*/ 	.short	0x0000
        /*0022*/ 	.short	0x0000
        /*0024*/ 	.byte	0x00, 0xf5, 0x21, 0x00


	//----- nvinfo : EIATTR_SPARSE_MMA_MASK
	.align		4
.L_39:
        /*0028*/ 	.byte	0x03, 0x50
        /*002a*/ 	.short	0x0000


	//----- nvinfo : EIATTR_MAXREG_COUNT
	.align		4
        /*002c*/ 	.byte	0x03, 0x1b
        /*002e*/ 	.short	0x00ff


	//----- nvinfo : EIATTR_MERCURY_ISA_VERSION
	.align		4
        /*0030*/ 	.byte	0x03, 0x5f
        /*0032*/ 	.short	0x0101


	//----- nvinfo : EIATTR_VRC_CTA_INIT_COUNT
	.align		4
        /*0034*/ 	.byte	0x02, 0x4a
	.zero		1
	.zero		1


	//----- nvinfo : EIATTR_EXIT_INSTR_OFFSETS
	.align		4
        /*0038*/ 	.byte	0x04, 0x1c
        /*003a*/ 	.short	(.L_41 - .L_40)


	//   ....[0]....
.L_40:
        /*003c*/ 	.word	0x00000180


	//----- nvinfo : EIATTR_CRS_STACK_SIZE
	.align		4
.L_41:
        /*0040*/ 	.byte	0x04, 0x1e
        /*0042*/ 	.short	(.L_43 - .L_42)
.L_42:
        /*0044*/ 	.word	0x00000000


	//----- nvinfo : EIATTR_CBANK_PARAM_SIZE
	.align		4
.L_43:
        /*0048*/ 	.byte	0x03, 0x19
        /*004a*/ 	.short	0x0010


	//----- nvinfo : EIATTR_PARAM_CBANK
	.align		4
        /*004c*/ 	.byte	0x04, 0x0a
        /*004e*/ 	.short	(.L_45 - .L_44)
	.align		4
.L_44:
        /*0050*/ 	.word	index@(.nv.constant0._Z12create_S_invPdS_)
        /*0054*/ 	.short	0x0380
        /*0056*/ 	.short	0x0010


	//----- nvinfo : EIATTR_SW_WAR
	.align		4
.L_45:
        /*0058*/ 	.byte	0x04, 0x36
        /*005a*/ 	.short	(.L_47 - .L_46)
.L_46:
        /*005c*/ 	.word	0x00000008
.L_47:


//--------------------- .nv.info._Z15create_k_matrixPdS_i --------------------------
	.section	.nv.info._Z15create_k_matrixPdS_i,"",@"SHT_CUDA_INFO"
	.sectionflags	@""
	.align	4


	//----- nvinfo : EIATTR_CUDA_API_VERSION
	.align		4
        /*0000*/ 	.byte	0x04, 0x37
        /*0002*/ 	.short	(.L_49 - .L_48)
.L_48:
        /*0004*/ 	.word	0x00000082


	//----- nvinfo : EIATTR_KPARAM_INFO
	.align		4
.L_49:
        /*0008*/ 	.byte	0x04, 0x17
        /*000a*/ 	.short	(.L_51 - .L_50)
.L_50:
        /*000c*/ 	.word	0x00000000
        /*0010*/ 	.short	0x0002
        /*0012*/ 	.short	0x0010
        /*0014*/ 	.byte	0x00, 0xf0, 0x11, 0x00


	//----- nvinfo : EIATTR_KPARAM_INFO
	.align		4
.L_51:
        /*0018*/ 	.byte	0x04, 0x17
        /*001a*/ 	.short	(.L_53 - .L_52)
.L_52:
        /*001c*/ 	.word	0x00000000
        /*0020*/ 	.short	0x0001
        /*0022*/ 	.short	0x0008
        /*0024*/ 	.byte	0x00, 0xf5, 0x21, 0x00


	//----- nvinfo : EIATTR_KPARAM_INFO
	.align		4
.L_53:
        /*0028*/ 	.byte	0x04, 0x17
        /*002a*/ 	.short	(.L_55 - .L_54)
.L_54:
        /*002c*/ 	.word	0x00000000
        /*0030*/ 	.short	0x0000
        /*0032*/ 	.short	0x0000
        /*0034*/ 	.byte	0x00, 0xf5, 0x21, 0x00


	//----- nvinfo : EIATTR_SPARSE_MMA_MASK
	.align		4
.L_55:
        /*0038*/ 	.byte	0x03, 0x50
        /*003a*/ 	.short	0x0000


	//----- nvinfo : EIATTR_MAXREG_COUNT
	.align		4
        /*003c*/ 	.byte	0x03, 0x1b
        /*003e*/ 	.short	0x00ff


	//----- nvinfo : EIATTR_MERCURY_ISA_VERSION
	.align		4
        /*0040*/ 	.byte	0x03, 0x5f
        /*0042*/ 	.short	0x0101


	//----- nvinfo : EIATTR_VRC_CTA_INIT_COUNT
	.align		4
        /*0044*/ 	.byte	0x02, 0x4a
	.zero		1
	.zero		1


	//----- nvinfo : EIATTR_EXIT_INSTR_OFFSETS
	.align		4
        /*0048*/ 	.byte	0x04, 0x1c
        /*004a*/ 	.short	(.L_57 - .L_56)


	//   ....[0]....
.L_56:
        /*004c*/ 	.word	0x000000e0


	//----- nvinfo : EIATTR_CBANK_PARAM_SIZE
	.align		4
.L_57:
        /*0050*/ 	.byte	0x03, 0x19
        /*0052*/ 	.short	0x0014


	//----- nvinfo : EIATTR_PARAM_CBANK
	.align		4
        /*0054*/ 	.byte	0x04, 0x0a
        /*0056*/ 	.short	(.L_59 - .L_58)
	.align		4
.L_58:
        /*0058*/ 	.word	index@(.nv.constant0._Z15create_k_matrixPdS_i)
        /*005c*/ 	.short	0x0380
        /*005e*/ 	.short	0x0014


	//----- nvinfo : EIATTR_SW_WAR
	.align		4
.L_59:
        /*0060*/ 	.byte	0x04, 0x36
        /*0062*/ 	.short	(.L_61 - .L_60)
.L_60:
        /*0064*/ 	.word	0x00000008
.L_61:


//--------------------- .nv.callgraph             --------------------------
	.section	.nv.callgraph,"",@"SHT_CUDA_CALLGRAPH"
	.align	4
	.sectionentsize	8
	.align		4
        /*0000*/ 	.word	0x00000000
	.align		4
        /*0004*/ 	.word	0xffffffff
	.align		4
        /*0008*/ 	.word	0x00000000
	.align		4
        /*000c*/ 	.word	0xfffffffe
	.align		4
        /*0010*/ 	.word	0x00000000
	.align		4
        /*0014*/ 	.word	0xfffffffd
	.align		4
        /*0018*/ 	.word	0x00000000
	.align		4
        /*001c*/ 	.word	0xfffffffc


//--------------------- .text._Z8subtractPdS_S_   --------------------------
	.section	.text._Z8subtractPdS_S_,"ax",@progbits
	.align	128
        .global         _Z8subtractPdS_S_
        .type           _Z8subtractPdS_S_,@function
        .size           _Z8subtractPdS_S_,(.L_x_10 - _Z8subtractPdS_S_)
        .other          _Z8subtractPdS_S_,@"STO_CUDA_ENTRY STV_DEFAULT"
_Z8subtractPdS_S_:
.text._Z8subtractPdS_S_:
[----:B------:R-:W-:Y:S01]  /*0000*/  LDC R1, c[0x0][0x37c] ;  /* 0x0000df00ff017b82 */ /* 0x000fe20000000800 */
[----:B------:R-:W0:Y:S07]  /*0010*/  S2R R11, SR_TID.X ;  /* 0x00000000000b7919 */ /* 0x000e2e0000002100 */
[----:B------:R-:W0:Y:S01]  /*0020*/  LDC.64 R2, c[0x0][0x388] ;  /* 0x0000e200ff027b82 */ /* 0x000e220000000a00 */
[----:B------:R-:W1:Y:S07]  /*0030*/  LDCU.64 UR4, c[0x0][0x358] ;  /* 0x00006b00ff0477ac */ /* 0x000e6e0008000a00 */
[----:B------:R-:W2:Y:S08]  /*0040*/  LDC.64 R4, c[0x0][0x380] ;  /* 0x0000e000ff047b82 */ /* 0x000eb00000000a00 */
[----:B------:R-:W3:Y:S01]  /*0050*/  LDC.64 R8, c[0x0][0x390] ;  /* 0x0000e400ff087b82 */ /* 0x000ee20000000a00 */
[----:B0-----:R-:W-:-:S04]  /*0060*/  IMAD.WIDE.U32 R2, R11, 0x8, R2 ;  /* 0x000000080b027825 */ /* 0x001fc800078e0002 */
[C---:B--2---:R-:W-:Y:S02]  /*0070*/  IMAD.WIDE.U32 R4, R11.reuse, 0x8, R4 ;  /* 0x000000080b047825 */ /* 0x044fe400078e0004 */
[----:B-1----:R-:W2:Y:S04]  /*0080*/  LDG.E.64 R2, desc[UR4][R2.64] ;  /* 0x0000000402027981 */ /* 0x002ea8000c1e1b00 */
[----:B------:R-:W2:Y:S01]  /*0090*/  LDG.E.64 R4, desc[UR4][R4.64] ;  /* 0x0000000404047981 */ /* 0x000ea2000c1e1b00 */
[----:B---3--:R-:W-:Y:S01]  /*00a0*/  IMAD.WIDE.U32 R8, R11, 0x8, R8 ;  /* 0x000000080b087825 */ /* 0x008fe200078e0008 */
[----:B--2---:R-:W-:-:S07]  /*00b0*/  DADD R6, R2, -R4 ;  /* 0x0000000002067229 */ /* 0x004fce0000000804 */
[----:B------:R-:W-:Y:S01]  /*00c0*/  STG.E.64 desc[UR4][R8.64], R6 ;  /* 0x0000000608007986 */ /* 0x000fe2000c101b04 */
[----:B------:R-:W-:Y:S05]  /*00d0*/  EXIT ;  /* 0x000000000000794d */ /* 0x000fea0003800000 */
.L_x_0:
[----:B------:R-:W-:-:S00]  /*00e0*/  BRA `(.L_x_0) ;  /* 0xfffffffc00fc7947 */ /* 0x000fc0000383ffff */
[----:B------:R-:W-:-:S00]  /*00f0*/  NOP ;  /* 0x0000000000007918 */ /* 0x000fc00000000000 */
        /* <DEDUP_REMOVED lines=8> */
.L_x_10:


//--------------------- .text._Z12create_S_invPdS_ --------------------------
	.section	.text._Z12create_S_invPdS_,"ax",@progbits
	.align	128
        .global         _Z12create_S_invPdS_
        .type           _Z12create_S_invPdS_,@function
        .size           _Z12create_S_invPdS_,(.L_x_9 - _Z12create_S_invPdS_)
        .other          _Z12create_S_invPdS_,@"STO_CUDA_ENTRY STV_DEFAULT"
_Z12create_S_invPdS_:
.text._Z12create_S_invPdS_:
[----:B------:R-:W-:Y:S01]  /*0000*/  LDC R1, c[0x0][0x37c] ;  /* 0x0000df00ff017b82 */ /* 0x000fe20000000800 */
[----:B------:R-:W0:Y:S07]  /*0010*/  S2R R0, SR_TID.X ;  /* 0x0000000000007919 */ /* 0x000e2e0000002100 */
[----:B------:R-:W0:Y:S01]  /*0020*/  LDC.64 R2, c[0x0][0x380] ;  /* 0x0000e000ff027b82 */ /* 0x000e220000000a00 */
[----:B------:R-:W1:Y:S01]  /*0030*/  LDCU.64 UR4, c[0x0][0x358] ;  /* 0x00006b00ff0477ac */ /* 0x000e620008000a00 */
[----:B0-----:R-:W-:-:S05]  /*0040*/  IMAD.WIDE.U32 R2, R0, 0x8, R2 ;  /* 0x0000000800027825 */ /* 0x001fca00078e0002 */
[----:B-1----:R-:W2:Y:S01]  /*0050*/  LDG.E.64 R4, desc[UR4][R2.64] ;  /* 0x0000000402047981 */ /* 0x002ea2000c1e1b00 */
[----:B------:R-:W-:Y:S01]  /*0060*/  BSSY.RECONVERGENT B0, `(.L_x_1) ;  /* 0x000000e000007945 */ /* 0x000fe20003800200 */
[----:B--2---:R-:W0:Y:S01]  /*0070*/  MUFU.RCP64H R7, R5 ;  /* 0x0000000500077308 */ /* 0x004e220000001800 */
[----:B------:R-:W-:-:S05]  /*0080*/  VIADD R6, R5, 0x300402 ;  /* 0x0030040205067836 */ /* 0x000fca0000000000 */
[----:B------:R-:W-:Y:S01]  /*0090*/  FSETP.GEU.AND P0, PT, |R6|, 5.8789094863358348022e-39, PT ;  /* 0x004004020600780b */ /* 0x000fe20003f0e200 */
[----:B0-----:R-:W-:-:S08]  /*00a0*/  DFMA R8, -R4, R6, 1 ;  /* 0x3ff000000408742b */ /* 0x001fd00000000106 */
[----:B------:R-:W-:-:S08]  /*00b0*/  DFMA R8, R8, R8, R8 ;  /* 0x000000080808722b */ /* 0x000fd00000000008 */
[----:B------:R-:W-:-:S08]  /*00c0*/  DFMA R8, R6, R8, R6 ;  /* 0x000000080608722b */ /* 0x000fd00000000006 */
[----:B------:R-:W-:-:S08]  /*00d0*/  DFMA R10, -R4, R8, 1 ;  /* 0x3ff00000040a742b */ /* 0x000fd00000000108 */
[----:B------:R-:W-:Y:S01]  /*00e0*/  DFMA R8, R8, R10, R8 ;  /* 0x0000000a0808722b */ /* 0x000fe20000000008 */
[----:B------:R-:W-:Y:S10]  /*00f0*/  @P0 BRA `(.L_x_2) ;  /* 0x0000000000100947 */ /* 0x000ff40003800000 */
[----:B------:R-:W-:-:S05]  /*0100*/  LOP3.LUT R2, R5, 0x7fffffff, RZ, 0xc0, !PT ;  /* 0x7fffffff05027812 */ /* 0x000fca00078ec0ff */
[----:B------:R-:W-:Y:S01]  /*0110*/  VIADD R8, R2, 0xfff00000 ;  /* 0xfff0000002087836 */ /* 0x000fe20000000000 */
[----:B------:R-:W-:-:S07]  /*0120*/  MOV R2, 0x140 ;  /* 0x0000014000027802 */ /* 0x000fce0000000f00 */
[----:B------:R-:W-:Y:S05]  /*0130*/  CALL.REL.NOINC `($__internal_0_$__cuda_sm20_dblrcp_rn_slowpath_v3) ;  /* 0x0000000000147944 */ /* 0x000fea0003c00000 */
.L_x_2:
[----:B------:R-:W-:Y:S05]  /*0140*/  BSYNC.RECONVERGENT B0 ;  /* 0x0000000000007941 */ /* 0x000fea0003800200 */
.L_x_1:
[----:B------:R-:W0:Y:S02]  /*0150*/  LDC.64 R2, c[0x0][0x388] ;  /* 0x0000e200ff027b82 */ /* 0x000e240000000a00 */
[----:B0-----:R-:W-:-:S05]  /*0160*/  IMAD.WIDE.U32 R2, R0, 0x8, R2 ;  /* 0x0000000800027825 */ /* 0x001fca00078e0002 */
[----:B------:R-:W-:Y:S01]  /*0170*/  STG.E.64 desc[UR4][R2.64], R8 ;  /* 0x0000000802007986 */ /* 0x000fe2000c101b04 */
[----:B------:R-:W-:Y:S05]  /*0180*/  EXIT ;  /* 0x000000000000794d */ /* 0x000fea0003800000 */
        .weak           $__internal_0_$__cuda_sm20_dblrcp_rn_slowpath_v3
        .type           $__internal_0_$__cuda_sm20_dblrcp_rn_slowpath_v3,@function
        .size           $__internal_0_$__cuda_sm20_dblrcp_rn_slowpath_v3,(.L_x_9 - $__internal_0_$__cuda_sm20_dblrcp_rn_slowpath_v3)
$__internal_0_$__cuda_sm20_dblrcp_rn_slowpath_v3:
[----:B------:R-:W-:Y:S01]  /*0190*/  DSETP.GTU.AND P0, PT, |R4|, +INF , PT ;  /* 0x7ff000000400742a */ /* 0x000fe20003f0c200 */
[----:B------:R-:W-:-:S13]  /*01a0*/  BSSY.RECONVERGENT B1, `(.L_x_3) ;  /* 0x0000023000017945 */ /* 0x000fda0003800200 */
[----:B------:R-:W-:Y:S05]  /*01b0*/  @P0 BRA `(.L_x_4) ;  /* 0x00000000007c0947 */ /* 0x000fea0003800000 */
[----:B------:R-:W-:-:S04]  /*01c0*/  LOP3.LUT R3, R5, 0x7fffffff, RZ, 0xc0, !PT ;  /* 0x7fffffff05037812 */ /* 0x000fc800078ec0ff */
[----:B------:R-:W-:-:S04]  /*01d0*/  IADD3 R6, PT, PT, R3, -0x1, RZ ;  /* 0xffffffff03067810 */ /* 0x000fc80007ffe0ff */
[----:B------:R-:W-:-:S13]  /*01e0*/  ISETP.GE.U32.AND P0, PT, R6, 0x7fefffff, PT ;  /* 0x7fefffff0600780c */ /* 0x000fda0003f06070 */
[----:B------:R-:W-:Y:S01]  /*01f0*/  @P0 LOP3.LUT R7, R5, 0x7ff00000, RZ, 0x3c, !PT ;  /* 0x7ff0000005070812 */ /* 0x000fe200078e3cff */
[----:B------:R-:W-:Y:S01]  /*0200*/  @P0 IMAD.MOV.U32 R6, RZ, RZ, RZ ;  /* 0x000000ffff060224 */ /* 0x000fe200078e00ff */
[----:B------:R-:W-:Y:S06]  /*0210*/  @P0 BRA `(.L_x_5) ;  /* 0x00000000006c0947 */ /* 0x000fec0003800000 */
[----:B------:R-:W-:-:S13]  /*0220*/  ISETP.GE.U32.AND P0, PT, R3, 0x1000001, PT ;  /* 0x010000010300780c */ /* 0x000fda0003f06070 */
[----:B------:R-:W-:Y:S05]  /*0230*/  @!P0 BRA `(.L_x_6) ;  /* 0x0000000000348947 */ /* 0x000fea0003800000 */
[----:B------:R-:W-:Y:S01]  /*0240*/  VIADD R7, R5, 0xc0200000 ;  /* 0xc020000005077836 */ /* 0x000fe20000000000 */
[----:B------:R-:W-:-:S03]  /*0250*/  MOV R6, R4 ;  /* 0x0000000400067202 */ /* 0x000fc60000000f00 */
[----:B------:R-:W0:Y:S03]  /*0260*/  MUFU.RCP64H R9, R7 ;  /* 0x0000000700097308 */ /* 0x000e260000001800 */
[----:B0-----:R-:W-:-:S08]  /*0270*/  DFMA R10, -R6, R8, 1 ;  /* 0x3ff00000060a742b */ /* 0x001fd00000000108 */
[----:B------:R-:W-:-:S08]  /*0280*/  DFMA R10, R10, R10, R10 ;  /* 0x0000000a0a0a722b */ /* 0x000fd0000000000a */
[----:B------:R-:W-:-:S08]  /*0290*/  DFMA R10, R8, R10, R8 ;  /* 0x0000000a080a722b */ /* 0x000fd00000000008 */
[----:B------:R-:W-:-:S08]  /*02a0*/  DFMA R8, -R6, R10, 1 ;  /* 0x3ff000000608742b */ /* 0x000fd0000000010a */
[----:B------:R-:W-:-:S08]  /*02b0*/  DFMA R8, R10, R8, R10 ;  /* 0x000000080a08722b */ /* 0x000fd0000000000a */
[----:B------:R-:W-:-:S08]  /*02c0*/  DMUL R8, R8, 2.2250738585072013831e-308 ;  /* 0x0010000008087828 */ /* 0x000fd00000000000 */
[----:B------:R-:W-:-:S08]  /*02d0*/  DFMA R4, -R4, R8, 1 ;  /* 0x3ff000000404742b */ /* 0x000fd00000000108 */
[----:B------:R-:W-:-:S08]  /*02e0*/  DFMA R4, R4, R4, R4 ;  /* 0x000000040404722b */ /* 0x000fd00000000004 */
[----:B------:R-:W-:Y:S01]  /*02f0*/  DFMA R6, R8, R4, R8 ;  /* 0x000000040806722b */ /* 0x000fe20000000008 */
[----:B------:R-:W-:Y:S10]  /*0300*/  BRA `(.L_x_5) ;  /* 0x0000000000307947 */ /* 0x000ff40003800000 */
.L_x_6:
[----:B------:R-:W-:Y:S01]  /*0310*/  DMUL R4, R4, 8.11296384146066816958e+31 ;  /* 0x4690000004047828 */ /* 0x000fe20000000000 */
[----:B------:R-:W-:-:S05]  /*0320*/  IMAD.MOV.U32 R6, RZ, RZ, R8 ;  /* 0x000000ffff067224 */ /* 0x000fca00078e0008 */
[----:B------:R-:W0:Y:S02]  /*0330*/  MUFU.RCP64H R7, R5 ;  /* 0x0000000500077308 */ /* 0x000e240000001800 */
[----:B0-----:R-:W-:-:S08]  /*0340*/  DFMA R8, -R4, R6, 1 ;  /* 0x3ff000000408742b */ /* 0x001fd00000000106 */
[----:B------:R-:W-:-:S08]  /*0350*/  DFMA R8, R8, R8, R8 ;  /* 0x000000080808722b */ /* 0x000fd00000000008 */
[----:B------:R-:W-:-:S08]  /*0360*/  DFMA R8, R6, R8, R6 ;  /* 0x000000080608722b */ /* 0x000fd00000000006 */
[----:B------:R-:W-:-:S08]  /*0370*/  DFMA R6, -R4, R8, 1 ;  /* 0x3ff000000406742b */ /* 0x000fd00000000108 */
[----:B------:R-:W-:-:S08]  /*0380*/  DFMA R6, R8, R6, R8 ;  /* 0x000000060806722b */ /* 0x000fd00000000008 */
[----:B------:R-:W-:Y:S01]  /*0390*/  DMUL R6, R6, 8.11296384146066816958e+31 ;  /* 0x4690000006067828 */ /* 0x000fe20000000000 */
[----:B------:R-:W-:Y:S10]  /*03a0*/  BRA `(.L_x_5) ;  /* 0x0000000000087947 */ /* 0x000ff40003800000 */
.L_x_4:
[----:B------:R-:W-:Y:S01]  /*03b0*/  LOP3.LUT R7, R5, 0x80000, RZ, 0xfc, !PT ;  /* 0x0008000005077812 */ /* 0x000fe200078efcff */
[----:B------:R-:W-:-:S07]  /*03c0*/  IMAD.MOV.U32 R6, RZ, RZ, R4 ;  /* 0x000000ffff067224 */ /* 0x000fce00078e0004 */
.L_x_5:
[----:B------:R-:W-:Y:S05]  /*03d0*/  BSYNC.RECONVERGENT B1 ;  /* 0x0000000000017941 */ /* 0x000fea0003800200 */
.L_x_3:
[----:B------:R-:W-:Y:S01]  /*03e0*/  HFMA2 R3, -RZ, RZ, 0, 0 ;  /* 0x00000000ff037431 */ /* 0x000fe200000001ff */
[----:B------:R-:W-:Y:S01]  /*03f0*/  MOV R8, R6 ;  /* 0x0000000600087202 */ /* 0x000fe20000000f00 */
[----:B------:R-:W-:Y:S02]  /*0400*/  IMAD.MOV.U32 R9, RZ, RZ, R7 ;  /* 0x000000ffff097224 */ /* 0x000fe400078e0007 */
[----:B------:R-:W-:Y:S05]  /*0410*/  RET.REL.NODEC R2 `(_Z12create_S_invPdS_) ;  /* 0xfffffff802f87950 */ /* 0x000fea0003c3ffff */
.L_x_7:
        /* <DEDUP_REMOVED lines=14> */
.L_x_9:


//--------------------- .text._Z15create_k_matrixPdS_i --------------------------
	.section	.text._Z15create_k_matrixPdS_i,"ax",@progbits
	.align	128
        .global         _Z15create_k_matrixPdS_i
        .type           _Z15create_k_matrixPdS_i,@function
        .size           _Z15create_k_matrixPdS_i,(.L_x_12 - _Z15create_k_matrixPdS_i)
        .other          _Z15create_k_matrixPdS_i,@"STO_CUDA_ENTRY STV_DEFAULT"
_Z15create_k_matrixPdS_i:
.text._Z15create_k_matrixPdS_i:
[----:B------:R-:W-:Y:S01]  /*0000*/  LDC R1, c[0x0][0x37c] ;  /* 0x0000df00ff017b82 */ /* 0x000fe20000000800 */
[----:B------:R-:W0:Y:S01]  /*0010*/  S2R R0, SR_TID.Y ;  /* 0x0000000000007919 */ /* 0x000e220000002200 */
[----:B------:R-:W0:Y:S06]  /*0020*/  LDCU UR6, c[0x0][0x390] ;  /* 0x00007200ff0677ac */ /* 0x000e2c0008000800 */
[----:B------:R-:W1:Y:S01]  /*0030*/  LDC.64 R2, c[0x0][0x380] ;  /* 0x0000e000ff027b82 */ /* 0x000e620000000a00 */
[----:B------:R-:W2:Y:S01]  /*0040*/  S2R R7, SR_TID.X ;  /* 0x0000000000077919 */ /* 0x000ea20000002100 */
[----:B------:R-:W3:Y:S01]  /*0050*/  LDCU.64 UR4, c[0x0][0x358] ;  /* 0x00006b00ff0477ac */ /* 0x000ee20008000a00 */
[----:B0-----:R-:W-:-:S05]  /*0060*/  IMAD R0, R0, UR6, RZ ;  /* 0x0000000600007c24 */ /* 0x001fca000f8e02ff */
[----:B--2---:R-:W-:-:S05]  /*0070*/  LEA R5, R0, R7, 0x1 ;  /* 0x0000000700057211 */ /* 0x004fca00078e08ff */
[----:B-1----:R-:W-:Y:S02]  /*0080*/  IMAD.WIDE R2, R5, 0x8, R2 ;  /* 0x0000000805027825 */ /* 0x002fe400078e0202 */
[----:B------:R-:W0:Y:S04]  /*0090*/  LDC.64 R4, c[0x0][0x388] ;  /* 0x0000e200ff047b82 */ /* 0x000e280000000a00 */
[----:B---3--:R-:W2:Y:S01]  /*00a0*/  LDG.E.64 R2, desc[UR4][R2.64] ;  /* 0x0000000402027981 */ /* 0x008ea2000c1e1b00 */
[----:B------:R-:W-:-:S05]  /*00b0*/  IADD3 R7, PT, PT, R0, R7, RZ ;  /* 0x0000000700077210 */ /* 0x000fca0007ffe0ff */
[----:B0-----:R-:W-:-:S05]  /*00c0*/  IMAD.WIDE R4, R7, 0x8, R4 ;  /* 0x0000000807047825 */ /* 0x001fca00078e0204 */
[----:B--2---:R-:W-:Y:S01]  /*00d0*/  STG.E.64 desc[UR4][R4.64], R2 ;  /* 0x0000000204007986 */ /* 0x004fe2000c101b04 */
[----:B------:R-:W-:Y:S05]  /*00e0*/  EXIT ;  /* 0x000000000000794d */ /* 0x000fea0003800000 */
.L_x_8:
        /* <DEDUP_REMOVED lines=9> */
.L_x_12:


//--------------------- .nv.shared.reserved.0     --------------------------
	.section	.nv.shared.reserved.0,"aw",@nobits
	.weak		__nv_reservedSMEM_offset_0_alias
	.size		__nv_reservedSMEM_offset_0_alias, 0, 64
	.other		__nv_reservedSMEM_offset_0_alias,@"STO_CUDA_RESERVED_SHARED STV_DEFAULT"
__nv_reservedSMEM_offset_0_alias:
	.zero		0
	.zero		64


//--------------------- .nv.constant0._Z8subtractPdS_S_ --------------------------
	.section	.nv.constant0._Z8subtractPdS_S_,"a",@progbits
	.sectionflags	@""
	.align	4
.nv.constant0._Z8subtractPdS_S_:
	.zero		920


//--------------------- .nv.constant0._Z12create_S_invPdS_ --------------------------
	.section	.nv.constant0._Z12create_S_invPdS_,"a",@progbits
	.sectionflags	@""
	.align	4
.nv.constant0._Z12create_S_invPdS_:
	.zero		912


//--------------------- .nv.constant0._Z15create_k_matrixPdS_i --------------------------
	.section	.nv.constant0._Z15create_k_matrixPdS_i,"a",@progbits
	.sectionflags	@""
	.align	4
.nv.constant0._Z15create_k_matrixPdS_i:
	.zero		916


//--------------------- SYMBOLS --------------------------

	.type		.nv.reservedSmem.offset0,@object
	.size		.nv.reservedSmem.offset0,0x4
